	.headerflags	@"EF_CUDA_TEXMODE_UNIFIED EF_CUDA_64BIT_ADDRESS EF_CUDA_ACCELERATORS EF_CUDA_SM90 EF_CUDA_VIRTUAL_SM(EF_CUDA_SM90)"
	.elftype	@"ET_EXEC"


//--------------------- .nv.info                  --------------------------
	.section	.nv.info,"",@"SHT_CUDA_INFO"
	.align	4


	//----- nvinfo : EIATTR_REGCOUNT
	.align		4
        /*0000*/ 	.byte	0x04, 0x2f
        /*0002*/ 	.short	(.L_3 - .L_2)
	.align		4
.L_2:
        /*0004*/ 	.word	index@(triton_poi_fused__native_batch_norm_legit_no_training__unsafe_index_relu_18)
        /*0008*/ 	.word	0x00000018


	//----- nvinfo : EIATTR_MIN_STACK_SIZE
	.align		4
.L_3:
        /*000c*/ 	.byte	0x04, 0x12
        /*000e*/ 	.short	(.L_5 - .L_4)
	.align		4
.L_4:
        /*0010*/ 	.word	index@(triton_poi_fused__native_batch_norm_legit_no_training__unsafe_index_relu_18)
        /*0014*/ 	.word	0x00000000


	//----- nvinfo : EIATTR_FRAME_SIZE
	.align		4
.L_5:
        /*0018*/ 	.byte	0x04, 0x11
        /*001a*/ 	.short	(.L_7 - .L_6)
	.align		4
.L_6:
        /*001c*/ 	.word	index@(triton_poi_fused__native_batch_norm_legit_no_training__unsafe_index_relu_18)
        /*0020*/ 	.word	0x00000000


	//----- nvinfo : EIATTR_MIN_STACK_SIZE
	.align		4
.L_7:
        /*0024*/ 	.byte	0x04, 0x12
        /*0026*/ 	.short	(.L_9 - .L_8)
	.align		4
.L_8:
        /*0028*/ 	.word	index@(triton_poi_fused__native_batch_norm_legit_no_training__unsafe_index_relu_18)
        /*002c*/ 	.word	0x00000000
.L_9:


//--------------------- .nv.info.triton_poi_fused__native_batch_norm_legit_no_training__unsafe_index_relu_18 --------------------------
	.section	.nv.info.triton_poi_fused__native_batch_norm_legit_no_training__unsafe_index_relu_18,"",@"SHT_CUDA_INFO"
	.sectionflags	@""
	.align	4


	//----- nvinfo : EIATTR_CUDA_API_VERSION
	.align		4
        /*0000*/ 	.byte	0x04, 0x37
        /*0002*/ 	.short	(.L_11 - .L_10)
.L_10:
        /*0004*/ 	.word	0x0000007c


	//----- nvinfo : EIATTR_KPARAM_INFO
	.align		4
.L_11:
        /*0008*/ 	.byte	0x04, 0x17
        /*000a*/ 	.short	(.L_13 - .L_12)
.L_12:
        /*000c*/ 	.word	0x00000000
        /*0010*/ 	.short	0x0007
        /*0012*/ 	.short	0x0038
        /*0014*/ 	.byte	0x00, 0xf0, 0x11, 0x00


	//----- nvinfo : EIATTR_KPARAM_INFO
	.align		4
.L_13:
        /*0018*/ 	.byte	0x04, 0x17
        /*001a*/ 	.short	(.L_15 - .L_14)
.L_14:
        /*001c*/ 	.word	0x00000000
        /*0020*/ 	.short	0x0006
        /*0022*/ 	.short	0x0030
        /*0024*/ 	.byte	0x00, 0xf4, 0x21, 0x00


	//----- nvinfo : EIATTR_KPARAM_INFO
	.align		4
.L_15:
        /*0028*/ 	.byte	0x04, 0x17
        /*002a*/ 	.short	(.L_17 - .L_16)
.L_16:
        /*002c*/ 	.word	0x00000000
        /*0030*/ 	.short	0x0005
        /*0032*/ 	.short	0x0028
        /*0034*/ 	.byte	0x00, 0xf4, 0x21, 0x00


	//----- nvinfo : EIATTR_KPARAM_INFO
	.align		4
.L_17:
        /*0038*/ 	.byte	0x04, 0x17
        /*003a*/ 	.short	(.L_19 - .L_18)
.L_18:
        /*003c*/ 	.word	0x00000000
        /*0040*/ 	.short	0x0004
        /*0042*/ 	.short	0x0020
        /*0044*/ 	.byte	0x00, 0xf4, 0x21, 0x00


	//----- nvinfo : EIATTR_KPARAM_INFO
	.align		4
.L_19:
        /*0048*/ 	.byte	0x04, 0x17
        /*004a*/ 	.short	(.L_21 - .L_20)
.L_20:
        /*004c*/ 	.word	0x00000000
        /*0050*/ 	.short	0x0003
        /*0052*/ 	.short	0x0018
        /*0054*/ 	.byte	0x00, 0xf4, 0x21, 0x00


	//----- nvinfo : EIATTR_KPARAM_INFO
	.align		4
.L_21:
        /*0058*/ 	.byte	0x04, 0x17
        /*005a*/ 	.short	(.L_23 - .L_22)
.L_22:
        /*005c*/ 	.word	0x00000000
        /*0060*/ 	.short	0x0002
        /*0062*/ 	.short	0x0010
        /*0064*/ 	.byte	0x00, 0xf4, 0x21, 0x00


	//----- nvinfo : EIATTR_KPARAM_INFO
	.align		4
.L_23:
        /*0068*/ 	.byte	0x04, 0x17
        /*006a*/ 	.short	(.L_25 - .L_24)
.L_24:
        /*006c*/ 	.word	0x00000000
        /*0070*/ 	.short	0x0001
        /*0072*/ 	.short	0x0008
        /*0074*/ 	.byte	0x00, 0xf4, 0x21, 0x00


	//----- nvinfo : EIATTR_KPARAM_INFO
	.align		4
.L_25:
        /*0078*/ 	.byte	0x04, 0x17
        /*007a*/ 	.short	(.L_27 - .L_26)
.L_26:
        /*007c*/ 	.word	0x00000000
        /*0080*/ 	.short	0x0000
        /*0082*/ 	.short	0x0000
        /*0084*/ 	.byte	0x00, 0xf4, 0x21, 0x00


	//----- nvinfo : EIATTR_SPARSE_MMA_MASK
	.align		4
.L_27:
        /*0088*/ 	.byte	0x03, 0x50
        /*008a*/ 	.short	0x0000


	//----- nvinfo : EIATTR_MAXREG_COUNT
	.align		4
        /*008c*/ 	.byte	0x03, 0x1b
        /*008e*/ 	.short	0x00ff


	//----- nvinfo : EIATTR_EXIT_INSTR_OFFSETS
	.align		4
        /*0090*/ 	.byte	0x04, 0x1c
        /*0092*/ 	.short	(.L_29 - .L_28)


	//   ....[0]....
.L_28:
        /*0094*/ 	.word	0x00000580


	//----- nvinfo : EIATTR_REQNTID
	.align		4
.L_29:
        /*0098*/ 	.byte	0x04, 0x10
        /*009a*/ 	.short	(.L_31 - .L_30)
.L_30:
        /*009c*/ 	.word	0x00000100
        /*00a0*/ 	.word	0x00000001
        /*00a4*/ 	.word	0x00000001


	//----- nvinfo : EIATTR_CBANK_PARAM_SIZE
	.align		4
.L_31:
        /*00a8*/ 	.byte	0x03, 0x19
        /*00aa*/ 	.short	0x003c


	//----- nvinfo : EIATTR_PARAM_CBANK
	.align		4
        /*00ac*/ 	.byte	0x04, 0x0a
        /*00ae*/ 	.short	(.L_33 - .L_32)
	.align		4
.L_32:
        /*00b0*/ 	.word	index@(.nv.constant0.triton_poi_fused__native_batch_norm_legit_no_training__unsafe_index_relu_18)
        /*00b4*/ 	.short	0x0210
        /*00b6*/ 	.short	0x003c


	//----- nvinfo : EIATTR_SW_WAR
	.align		4
.L_33:
        /*00b8*/ 	.byte	0x04, 0x36
        /*00ba*/ 	.short	(.L_35 - .L_34)
.L_34:
        /*00bc*/ 	.word	0x00000008
.L_35:


//--------------------- .nv.callgraph             --------------------------
	.section	.nv.callgraph,"",@"SHT_CUDA_CALLGRAPH"
	.align	4
	.sectionentsize	8
	.align		4
        /*0000*/ 	.word	0x00000000
	.align		4
        /*0004*/ 	.word	0xffffffff
	.align		4
        /*0008*/ 	.word	0x00000000
	.align		4
        /*000c*/ 	.word	0xfffffffe
	.align		4
        /*0010*/ 	.word	0x00000000
	.align		4
        /*0014*/ 	.word	0xfffffffd
	.align		4
        /*0018*/ 	.word	0x00000000
	.align		4
        /*001c*/ 	.word	0xfffffffc


//--------------------- .nv.constant4             --------------------------
	.section	.nv.constant4,"a",@progbits
	.align	8
	.align		8
.nv.constant4:
        /*0000*/ 	.dword	_$_str
	.align		8
        /*0008*/ 	.dword	_$_str_$_2


//--------------------- .text.triton_poi_fused__native_batch_norm_legit_no_training__unsafe_index_relu_18 --------------------------
	.section	.text.triton_poi_fused__native_batch_norm_legit_no_training__unsafe_index_relu_18,"ax",@progbits
	.align	128
        .global         triton_poi_fused__native_batch_norm_legit_no_training__unsafe_index_relu_18
        .type           triton_poi_fused__native_batch_norm_legit_no_training__unsafe_index_relu_18,@function
        .size           triton_poi_fused__native_batch_norm_legit_no_training__unsafe_index_relu_18,(.L_x_1 - triton_poi_fused__native_batch_norm_legit_no_training__unsafe_index_relu_18)
        .other          triton_poi_fused__native_batch_norm_legit_no_training__unsafe_index_relu_18,@"STO_CUDA_ENTRY STV_DEFAULT"
triton_poi_fused__native_batch_norm_legit_no_training__unsafe_index_relu_18:
.text.triton_poi_fused__native_batch_norm_legit_no_training__unsafe_index_relu_18:
[----:B------:R-:W-:Y:S01]  /*0000*/  LDC R1, c[0x0][0x28] ;  /* 0x00000a00ff017b82 */ /* 0x000fe20000000800 */
[----:B------:R-:W1:Y:S07]  /*0010*/  S2R R0, SR_TID.X ;  /* 0x0000000000007919 */ /* 0x000e6e0000002100 */
[----:B------:R-:W2:Y:S01]  /*0020*/  LDC.64 R4, c[0x0][0x210] ;  /* 0x00008400ff047b82 */ /* 0x000ea20000000a00 */
[----:B------:R-:W-:Y:S01]  /*0030*/  ULDC.64 UR4, c[0x0][0x208] ;  /* 0x0000820000047ab9 */ /* 0x000fe20000000a00 */
[----:B------:R-:W-:Y:S01]  /*0040*/  ULDC.64 UR6, c[0x0][0x218] ;  /* 0x0000860000067ab9 */ /* 0x000fe20000000a00 */
[----:B------:R-:W3:Y:S05]  /*0050*/  S2R R11, SR_CTAID.X ;  /* 0x00000000000b7919 */ /* 0x000eea0000002500 */
[----:B------:R-:W4:Y:S08]  /*0060*/  LDC.64 R16, c[0x0][0x228] ;  /* 0x00008a00ff107b82 */ /* 0x000f300000000a00 */
[----:B------:R-:W5:Y:S01]  /*0070*/  LDC.64 R12, c[0x0][0x220] ;  /* 0x00008800ff0c7b82 */ /* 0x000f620000000a00 */
[----:B-1----:R-:W-:-:S05]  /*0080*/  IMAD.SHL.U32 R0, R0, 0x2, RZ ;  /* 0x0000000200007824 */ /* 0x002fca00078e00ff */
[----:B------:R-:W-:-:S05]  /*0090*/  LOP3.LUT R0, R0, 0x1fe, RZ, 0xc0, !PT ;  /* 0x000001fe00007812 */ /* 0x000fca00078ec0ff */
[----:B---3--:R-:W-:-:S05]  /*00a0*/  IMAD R0, R11, 0x200, R0 ;  /* 0x000002000b007824 */ /* 0x008fca00078e0200 */
[----:B------:R-:W-:-:S04]  /*00b0*/  SHF.R.S32.HI R3, RZ, 0x1f, R0 ;  /* 0x0000001fff037819 */ /* 0x000fc80000011400 */
[----:B------:R-:W-:-:S04]  /*00c0*/  LEA.HI R3, R3, R0, RZ, 0x3 ;  /* 0x0000000003037211 */ /* 0x000fc800078f18ff */
[----:B------:R-:W-:-:S04]  /*00d0*/  SHF.R.S32.HI R2, RZ, 0x3, R3 ;  /* 0x00000003ff027819 */ /* 0x000fc80000011403 */
[----:B------:R-:W-:-:S04]  /*00e0*/  LEA.HI R6, R2, R2, RZ, 0x3 ;  /* 0x0000000202067211 */ /* 0x000fc800078f18ff */
[----:B------:R-:W-:-:S05]  /*00f0*/  LOP3.LUT R7, R6, 0xfffffff8, RZ, 0xc0, !PT ;  /* 0xfffffff806077812 */ /* 0x000fca00078ec0ff */
[----:B------:R-:W-:Y:S01]  /*0100*/  IMAD.IADD R7, R2, 0x1, -R7 ;  /* 0x0000000102077824 */ /* 0x000fe200078e0a07 */
[----:B------:R-:W-:-:S03]  /*0110*/  LOP3.LUT R3, R3, 0xfffffff8, RZ, 0xc0, !PT ;  /* 0xfffffff803037812 */ /* 0x000fc600078ec0ff */
[----:B--2---:R-:W-:-:S04]  /*0120*/  IMAD.WIDE R8, R7, 0x8, R4 ;  /* 0x0000000807087825 */ /* 0x004fc800078e0204 */
[----:B------:R-:W-:Y:S02]  /*0130*/  IMAD.IADD R3, R0, 0x1, -R3 ;  /* 0x0000000100037824 */ /* 0x000fe400078e0a03 */
[----:B------:R-:W2:Y:S02]  /*0140*/  LDG.E.EL.64 R8, desc[UR4][R8.64] ;  /* 0x0000000408087981 */ /* 0x000ea4000c2e1b00 */
[----:B------:R-:W-:-:S06]  /*0150*/  IMAD.WIDE R4, R3, 0x8, R4 ;  /* 0x0000000803047825 */ /* 0x000fcc00078e0204 */
[----:B------:R-:W3:Y:S01]  /*0160*/  LDG.E.EL.128 R4, desc[UR4][R4.64] ;  /* 0x0000000404047981 */ /* 0x000ee2000c2e1d00 */
[----:B------:R-:W-:Y:S02]  /*0170*/  SHF.R.S32.HI R3, RZ, 0x16, R11 ;  /* 0x00000016ff037819 */ /* 0x000fe4000001140b */
[----:B------:R-:W1:Y:S02]  /*0180*/  LDC.64 R10, c[0x0][0x230] ;  /* 0x00008c00ff0a7b82 */ /* 0x000e640000000a00 */
[----:B------:R-:W-:-:S04]  /*0190*/  SGXT R3, R3, 0x1 ;  /* 0x000000010303781a */ /* 0x000fc80000000200 */
[----:B------:R-:W-:-:S04]  /*01a0*/  LEA.HI R3, R3, R0, RZ, 0x6 ;  /* 0x0000000003037211 */ /* 0x000fc800078f30ff */
[--C-:B------:R-:W-:Y:S02]  /*01b0*/  SHF.R.S32.HI R14, RZ, 0x6, R3.reuse ;  /* 0x00000006ff0e7819 */ /* 0x100fe40000011403 */
[----:B------:R-:W-:-:S04]  /*01c0*/  SHF.R.S32.HI R3, RZ, 0x1f, R3 ;  /* 0x0000001fff037819 */ /* 0x000fc80000011403 */
[----:B------:R-:W-:-:S04]  /*01d0*/  LEA.HI R3, R3, R14, RZ, 0x9 ;  /* 0x0000000e03037211 */ /* 0x000fc800078f48ff */
[----:B------:R-:W-:-:S05]  /*01e0*/  LOP3.LUT R3, R3, 0xfffffe00, RZ, 0xc0, !PT ;  /* 0xfffffe0003037812 */ /* 0x000fca00078ec0ff */
[----:B------:R-:W-:-:S04]  /*01f0*/  IMAD.IADD R3, R14, 0x1, -R3 ;  /* 0x000000010e037824 */ /* 0x000fc800078e0a03 */
[----:B----4-:R-:W-:-:S05]  /*0200*/  IMAD.WIDE R16, R3, 0x4, R16 ;  /* 0x0000000403107825 */ /* 0x010fca00078e0210 */
[----:B------:R4:W4:Y:S01]  /*0210*/  LDG.E.EL R2, desc[UR4][R16.64] ;  /* 0x0000000410027981 */ /* 0x000922000c2e1900 */
[----:B-----5:R-:W-:-:S06]  /*0220*/  IMAD.WIDE R12, R3, 0x4, R12 ;  /* 0x00000004030c7825 */ /* 0x020fcc00078e020c */
[----:B------:R-:W5:Y:S01]  /*0230*/  LDG.E.EL R12, desc[UR4][R12.64] ;  /* 0x000000040c0c7981 */ /* 0x000f62000c2e1900 */
[----:B-1----:R-:W-:-:S06]  /*0240*/  IMAD.WIDE R10, R3, 0x4, R10 ;  /* 0x00000004030a7825 */ /* 0x002fcc00078e020a */
[----:B------:R-:W5:Y:S01]  /*0250*/  LDG.E.EL R10, desc[UR4][R10.64] ;  /* 0x000000040a0a7981 */ /* 0x000f62000c2e1900 */
[----:B--2---:R-:W-:-:S04]  /*0260*/  SHF.R.U32.HI R21, RZ, 0x1d, R9 ;  /* 0x0000001dff157819 */ /* 0x004fc80000011609 */
[----:B------:R-:W-:-:S04]  /*0270*/  LOP3.LUT R21, R21, 0x4, RZ, 0xc0, !PT ;  /* 0x0000000415157812 */ /* 0x000fc800078ec0ff */
[----:B------:R-:W-:Y:S02]  /*0280*/  IADD3 R21, P0, R8, R21, RZ ;  /* 0x0000001508157210 */ /* 0x000fe40007f1e0ff */
[----:B---3--:R-:W-:Y:S02]  /*0290*/  SHF.R.U32.HI R20, RZ, 0x1b, R5 ;  /* 0x0000001bff147819 */ /* 0x008fe40000011605 */
[----:B------:R-:W-:Y:S01]  /*02a0*/  SHF.R.U32.HI R15, RZ, 0x1b, R7 ;  /* 0x0000001bff0f7819 */ /* 0x000fe20000011607 */
[----:B------:R-:W-:Y:S01]  /*02b0*/  IMAD.X R18, RZ, RZ, R9, P0 ;  /* 0x000000ffff127224 */ /* 0x000fe200000e0609 */
[----:B------:R-:W-:Y:S01]  /*02c0*/  LEA R19, P0, R4, UR6, 0x2 ;  /* 0x0000000604137c11 */ /* 0x000fe2000f8010ff */
[----:B------:R-:W1:Y:S01]  /*02d0*/  LDC.64 R8, c[0x0][0x238] ;  /* 0x00008e00ff087b82 */ /* 0x000e620000000a00 */
[----:B----4-:R-:W-:Y:S01]  /*02e0*/  IMAD.SHL.U32 R17, R21, 0x10, RZ ;  /* 0x0000001015117824 */ /* 0x010fe200078e00ff */
[----:B------:R-:W-:Y:S02]  /*02f0*/  LOP3.LUT R20, R20, 0x10, RZ, 0xc0, !PT ;  /* 0x0000001014147812 */ /* 0x000fe400078ec0ff */
[----:B------:R-:W-:-:S02]  /*0300*/  LEA R16, P2, R6, UR6, 0x2 ;  /* 0x0000000606107c11 */ /* 0x000fc4000f8410ff */
[----:B------:R-:W-:Y:S02]  /*0310*/  LOP3.LUT R15, R15, 0x10, RZ, 0xc0, !PT ;  /* 0x000000100f0f7812 */ /* 0x000fe400078ec0ff */
[----:B------:R-:W-:Y:S02]  /*0320*/  LEA.HI.X R5, R4, UR7, R5, 0x2, P0 ;  /* 0x0000000704057c11 */ /* 0x000fe400080f1405 */
[----:B------:R-:W-:Y:S02]  /*0330*/  SHF.L.U64.HI R18, R21, 0x4, R18 ;  /* 0x0000000415127819 */ /* 0x000fe40000010212 */
[C---:B------:R-:W-:Y:S02]  /*0340*/  IADD3 R4, P1, P0, R17.reuse, R19, R20 ;  /* 0x0000001311047210 */ /* 0x040fe4000783e014 */
[----:B------:R-:W-:Y:S02]  /*0350*/  LEA.HI.X R7, R6, UR7, R7, 0x2, P2 ;  /* 0x0000000706077c11 */ /* 0x000fe400090f1407 */
[----:B------:R-:W-:Y:S01]  /*0360*/  IADD3 R6, P2, P3, R17, R16, R15 ;  /* 0x0000001011067210 */ /* 0x000fe20007b5e00f */
[----:B------:R-:W-:Y:S01]  /*0370*/  IMAD.SHL.U32 R15, R14, 0x10, RZ ;  /* 0x000000100e0f7824 */ /* 0x000fe200078e00ff */
[----:B------:R-:W-:-:S02]  /*0380*/  IADD3.X R5, R18, R5, RZ, P1, P0 ;  /* 0x0000000512057210 */ /* 0x000fc40000fe04ff */
[----:B------:R-:W-:Y:S01]  /*0390*/  IADD3.X R7, R18, R7, RZ, P2, P3 ;  /* 0x0000000712077210 */ /* 0x000fe200017e64ff */
[----:B------:R-:W-:-:S04]  /*03a0*/  IMAD.WIDE R4, R15, 0x4, R4 ;  /* 0x000000040f047825 */ /* 0x000fc800078e0204 */
[----:B------:R-:W-:Y:S02]  /*03b0*/  IMAD.WIDE R6, R15, 0x4, R6 ;  /* 0x000000040f067825 */ /* 0x000fe400078e0206 */
[----:B------:R2:W5:Y:S02]  /*03c0*/  LDG.E.EL R5, desc[UR4][R4.64] ;  /* 0x0000000404057981 */ /* 0x000564000c2e1900 */
[----:B-1----:R-:W-:Y:S02]  /*03d0*/  IMAD.WIDE R8, R3, 0x4, R8 ;  /* 0x0000000403087825 */ /* 0x002fe400078e0208 */
[----:B------:R-:W3:Y:S04]  /*03e0*/  LDG.E.EL R7, desc[UR4][R6.64] ;  /* 0x0000000406077981 */ /* 0x000ee8000c2e1900 */
[----:B------:R-:W4:Y:S01]  /*03f0*/  LDG.E.EL R9, desc[UR4][R8.64] ;  /* 0x0000000408097981 */ /* 0x000f22000c2e1900 */
[----:B------:R-:W-:Y:S01]  /*0400*/  FADD R14, R2, 9.9999997473787516356e-06 ;  /* 0x3727c5ac020e7421 */ /* 0x000fe20000000000 */
[----:B--2---:R-:W-:Y:S01]  /*0410*/  IMAD.MOV.U32 R4, RZ, RZ, 0x3e800000 ;  /* 0x3e800000ff047424 */ /* 0x004fe200078e00ff */
[----:B------:R-:W1:Y:S02]  /*0420*/  LDC.64 R2, c[0x0][0x240] ;  /* 0x00009000ff027b82 */ /* 0x000e640000000a00 */
[----:B------:R-:W2:Y:S02]  /*0430*/  MUFU.SQRT R15, R14 ;  /* 0x0000000e000f7308 */ /* 0x000ea40000002000 */
[----:B--2---:R-:W-:-:S02]  /*0440*/  FSETP.GT.AND P0, PT, R15, 8.50705917302346158658e+37, PT ;  /* 0x7e8000000f00780b */ /* 0x004fc40003f04000 */
[----:B------:R-:W-:-:S11]  /*0450*/  FSETP.GEU.AND P1, PT, R15, 1.175494350822287508e-38, PT ;  /* 0x008000000f00780b */ /* 0x000fd60003f2e000 */
[----:B------:R-:W-:-:S04]  /*0460*/  @P0 FMUL R15, R15, 0.25 ;  /* 0x3e8000000f0f0820 */ /* 0x000fc80000400000 */
[----:B------:R-:W-:-:S06]  /*0470*/  @!P1 FMUL R15, R15, 16777216 ;  /* 0x4b8000000f0f9820 */ /* 0x000fcc0000400000 */
[----:B------:R-:W2:Y:S01]  /*0480*/  MUFU.RCP R15, R15 ;  /* 0x0000000f000f7308 */ /* 0x000ea20000001000 */
[----:B------:R-:W-:-:S05]  /*0490*/  FSEL R4, R4, 1, P0 ;  /* 0x3f80000004047808 */ /* 0x000fca0000000000 */
[----:B------:R-:W-:-:S04]  /*04a0*/  @!P1 FMUL R4, R4, 16777216 ;  /* 0x4b80000004049820 */ /* 0x000fc80000400000 */
[----:B--2---:R-:W-:Y:S01]  /*04b0*/  FMUL R4, R15, R4 ;  /* 0x000000040f047220 */ /* 0x004fe20000400000 */
[----:B-1----:R-:W-:-:S04]  /*04c0*/  IMAD.WIDE R2, R0, 0x4, R2 ;  /* 0x0000000400027825 */ /* 0x002fc800078e0202 */
[C---:B-----5:R-:W-:Y:S01]  /*04d0*/  FADD R5, -R12.reuse, R5 ;  /* 0x000000050c057221 */ /* 0x060fe20000000100 */
[----:B---3--:R-:W-:-:S03]  /*04e0*/  FADD R7, -R12, R7 ;  /* 0x000000070c077221 */ /* 0x008fc60000000100 */
[-C--:B------:R-:W-:Y:S01]  /*04f0*/  FMUL R5, R5, R4.reuse ;  /* 0x0000000405057220 */ /* 0x080fe20000400000 */
[----:B------:R-:W-:-:S03]  /*0500*/  FMUL R4, R7, R4 ;  /* 0x0000000407047220 */ /* 0x000fc60000400000 */
[C-C-:B----4-:R-:W-:Y:S01]  /*0510*/  FFMA R5, R10.reuse, R5, R9.reuse ;  /* 0x000000050a057223 */ /* 0x150fe20000000009 */
[----:B------:R-:W-:-:S04]  /*0520*/  FFMA R4, R10, R4, R9 ;  /* 0x000000040a047223 */ /* 0x000fc80000000009 */
[C---:B------:R-:W-:Y:S02]  /*0530*/  FSETP.GEU.AND P0, PT, R5.reuse, RZ, PT ;  /* 0x000000ff0500720b */ /* 0x040fe40003f0e000 */
[C---:B------:R-:W-:Y:S02]  /*0540*/  FSETP.GEU.AND P1, PT, R4.reuse, RZ, PT ;  /* 0x000000ff0400720b */ /* 0x040fe40003f2e000 */
[----:B------:R-:W-:Y:S02]  /*0550*/  FSEL R6, R5, RZ, P0 ;  /* 0x000000ff05067208 */ /* 0x000fe40000000000 */
[----:B------:R-:W-:-:S05]  /*0560*/  FSEL R7, R4, RZ, P1 ;  /* 0x000000ff04077208 */ /* 0x000fca0000800000 */
[----:B------:R-:W-:Y:S01]  /*0570*/  STG.E.64 desc[UR4][R2.64], R6 ;  /* 0x0000000602007986 */ /* 0x000fe2000c101b04 */
[----:B------:R-:W-:Y:S05]  /*0580*/  EXIT ;  /* 0x000000000000794d */ /* 0x000fea0003800000 */
.L_x_0:
[----:B------:R-:W-:-:S00]  /*0590*/  BRA `(.L_x_0) ;  /* 0xfffffffc00fc7947 */ /* 0x000fc0000383ffff */
[----:B------:R-:W-:-:S00]  /*05a0*/  NOP ;  /* 0x0000000000007918 */ /* 0x000fc00000000000 */
        /* <DEDUP_REMOVED lines=13> */
.L_x_1:


//--------------------- .nv.global.init           --------------------------
	.section	.nv.global.init,"aw",@progbits
.nv.global.init:
	.type		_$_str,@object
	.size		_$_str,(_$_str_$_2 - _$_str)
_$_str:
        /*0000*/ 	.byte	0x5f, 0x5f, 0x43, 0x55, 0x44, 0x41, 0x5f, 0x46, 0x54, 0x5a, 0x00
	.type		_$_str_$_2,@object
	.size		_$_str_$_2,(.L_1 - _$_str_$_2)
_$_str_$_2:
        /*000b*/ 	.byte	0x5f, 0x5f, 0x43, 0x55, 0x44, 0x41, 0x5f, 0x50, 0x52, 0x45, 0x43, 0x5f, 0x53, 0x51, 0x52, 0x54
        /*001b*/ 	.byte	0x00
.L_1:


//--------------------- .nv.constant0.triton_poi_fused__native_batch_norm_legit_no_training__unsafe_index_relu_18 --------------------------
	.section	.nv.constant0.triton_poi_fused__native_batch_norm_legit_no_training__unsafe_index_relu_18,"a",@progbits
	.sectionflags	@""
	.align	4
.nv.constant0.triton_poi_fused__native_batch_norm_legit_no_training__unsafe_index_relu_18:
	.zero		588
